//
// Generated by NVIDIA NVVM Compiler
//
// Compiler Build ID: CL-36424714
// Cuda compilation tools, release 13.0, V13.0.88
// Based on NVVM 20.0.0
//

.version 9.0
.target sm_100
.address_size 64

	// .globl	_Z6kerneliPd

.visible .entry _Z6kerneliPd(
	.param .u32 _Z6kerneliPd_param_0,
	.param .u64 .ptr .align 1 _Z6kerneliPd_param_1
)
{
	.reg .pred 	%p<6>;
	.reg .b32 	%r<26>;
	.reg .b64 	%rd<7>;
	.reg .b64 	%fd<16>;

	ld.param.u32 	%r13, [_Z6kerneliPd_param_0];
	ld.param.u64 	%rd2, [_Z6kerneliPd_param_1];
	cvta.to.global.u64 	%rd1, %rd2;
	mov.u32 	%r14, %ctaid.x;
	mov.u32 	%r15, %ntid.x;
	mul.lo.s32 	%r1, %r14, %r15;
	mov.u32 	%r2, %tid.x;
	add.s32 	%r24, %r1, %r2;
	setp.le.s32 	%p1, %r13, %r24;
	@%p1 bra 	$L__BB0_6;
	sub.s32 	%r16, %r13, %r24;
	and.b32  	%r4, %r16, 3;
	setp.eq.s32 	%p2, %r4, 0;
	@%p2 bra 	$L__BB0_4;
	neg.s32 	%r22, %r4;
$L__BB0_3:
	.pragma "nounroll";
	mul.wide.s32 	%rd3, %r24, 8;
	add.s64 	%rd4, %rd1, %rd3;
	cvt.rn.f64.s32 	%fd1, %r24;
	ld.global.f64 	%fd2, [%rd4];
	add.f64 	%fd3, %fd2, %fd1;
	st.global.f64 	[%rd4], %fd3;
	add.s32 	%r24, %r24, 1;
	add.s32 	%r22, %r22, 1;
	setp.ne.s32 	%p3, %r22, 0;
	@%p3 bra 	$L__BB0_3;
$L__BB0_4:
	sub.s32 	%r17, %r1, %r13;
	add.s32 	%r18, %r17, %r2;
	setp.gt.u32 	%p4, %r18, -4;
	@%p4 bra 	$L__BB0_6;
$L__BB0_5:
	cvt.rn.f64.s32 	%fd4, %r24;
	mul.wide.s32 	%rd5, %r24, 8;
	add.s64 	%rd6, %rd1, %rd5;
	ld.global.f64 	%fd5, [%rd6];
	add.f64 	%fd6, %fd5, %fd4;
	st.global.f64 	[%rd6], %fd6;
	add.s32 	%r19, %r24, 1;
	cvt.rn.f64.s32 	%fd7, %r19;
	ld.global.f64 	%fd8, [%rd6+8];
	add.f64 	%fd9, %fd8, %fd7;
	st.global.f64 	[%rd6+8], %fd9;
	add.s32 	%r20, %r24, 2;
	cvt.rn.f64.s32 	%fd10, %r20;
	ld.global.f64 	%fd11, [%rd6+16];
	add.f64 	%fd12, %fd11, %fd10;
	st.global.f64 	[%rd6+16], %fd12;
	add.s32 	%r21, %r24, 3;
	cvt.rn.f64.s32 	%fd13, %r21;
	ld.global.f64 	%fd14, [%rd6+24];
	add.f64 	%fd15, %fd14, %fd13;
	st.global.f64 	[%rd6+24], %fd15;
	add.s32 	%r24, %r24, 4;
	setp.lt.s32 	%p5, %r24, %r13;
	@%p5 bra 	$L__BB0_5;
$L__BB0_6:
	ret;

}


// ===== COMPILED SASS (sm_100) =====

	.target	sm_100

	.elftype	@"ET_EXEC"


//--------------------- .note.nv.tkinfo           --------------------------
	.section	.note.nv.tkinfo,"",@"SHT_NOTE"
	.sectionflags	@"SHF_NOTE_NV_TKINFO"
	.tkinfo
        /*0018*/ 	.word	0x00000002
        /*0030*/ 	.string	""
        /*0030*/ 	.string	"ptxas"
        /*0030*/ 	.string	"Cuda compilation tools, release 13.0, V13.0.88"
        /*0030*/ 	.string	"Build cuda_13.0.r13.0/compiler.36424714_0"
        /*0030*/ 	.string	"-arch sm_100 -m 64 "



//--------------------- .note.nv.cuinfo           --------------------------
	.section	.note.nv.cuinfo,"",@"SHT_NOTE"
	.sectionflags	@"SHF_NOTE_NV_CUINFO"
        /*0018*/ 	.short	0x0002
        /*001a*/ 	.short	0x0064
        /*001c*/ 	.short	0x0082
	.zero		2


//--------------------- .nv.info                  --------------------------
	.section	.nv.info,"",@"SHT_CUDA_INFO"
	.align	4


	//----- nvinfo : EIATTR_REGCOUNT
	.align		4
        /*0000*/ 	.byte	0x04, 0x2f
        /*0002*/ 	.short	(.L_1 - .L_0)
	.align		4
.L_0:
        /*0004*/ 	.word	index@(_Z6kerneliPd)
        /*0008*/ 	.word	0x0000001a


	//----- nvinfo : EIATTR_FRAME_SIZE
	.align		4
.L_1:
        /*000c*/ 	.byte	0x04, 0x11
        /*000e*/ 	.short	(.L_3 - .L_2)
	.align		4
.L_2:
        /*0010*/ 	.word	index@(_Z6kerneliPd)
        /*0014*/ 	.word	0x00000000


	//----- nvinfo : EIATTR_MIN_STACK_SIZE
	.align		4
.L_3:
        /*0018*/ 	.byte	0x04, 0x12
        /*001a*/ 	.short	(.L_5 - .L_4)
	.align		4
.L_4:
        /*001c*/ 	.word	index@(_Z6kerneliPd)
        /*0020*/ 	.word	0x00000000
.L_5:


//--------------------- .nv.compat                --------------------------
	.section	.nv.compat,"",@"SHT_CUDA_COMPAT_INFO"
	.align	4
        /*0000*/ 	.byte	0x02, 0x09, 0x00, 0x00, 0x02, 0x02, 0x01, 0x00, 0x02, 0x05, 0x05, 0x00, 0x03, 0x07, 0x01, 0x01
        /*0010*/ 	.byte	0x02, 0x03, 0x00, 0x00, 0x02, 0x06, 0x01, 0x00, 0x04, 0x0b, 0x08, 0x00, 0x01, 0x00, 0x00, 0x00
        /*0020*/ 	.byte	0x00, 0x00, 0x00, 0x00


//--------------------- .nv.info._Z6kerneliPd     --------------------------
	.section	.nv.info._Z6kerneliPd,"",@"SHT_CUDA_INFO"
	.sectionflags	@""
	.align	4


	//----- nvinfo : EIATTR_CUDA_API_VERSION
	.align		4
        /*0000*/ 	.byte	0x04, 0x37
        /*0002*/ 	.short	(.L_7 - .L_6)
.L_6:
        /*0004*/ 	.word	0x00000082


	//----- nvinfo : EIATTR_KPARAM_INFO
	.align		4
.L_7:
        /*0008*/ 	.byte	0x04, 0x17
        /*000a*/ 	.short	(.L_9 - .L_8)
.L_8:
        /*000c*/ 	.word	0x00000000
        /*0010*/ 	.short	0x0001
        /*0012*/ 	.short	0x0008
        /*0014*/ 	.byte	0x00, 0xf5, 0x21, 0x00


	//----- nvinfo : EIATTR_KPARAM_INFO
	.align		4
.L_9:
        /*0018*/ 	.byte	0x04, 0x17
        /*001a*/ 	.short	(.L_11 - .L_10)
.L_10:
        /*001c*/ 	.word	0x00000000
        /*0020*/ 	.short	0x0000
        /*0022*/ 	.short	0x0000
        /*0024*/ 	.byte	0x00, 0xf0, 0x11, 0x00


	//----- nvinfo : EIATTR_SPARSE_MMA_MASK
	.align		4
.L_11:
        /*0028*/ 	.byte	0x03, 0x50
        /*002a*/ 	.short	0x0000


	//----- nvinfo : EIATTR_MAXREG_COUNT
	.align		4
        /*002c*/ 	.byte	0x03, 0x1b
        /*002e*/ 	.short	0x00ff


	//----- nvinfo : EIATTR_MERCURY_ISA_VERSION
	.align		4
        /*0030*/ 	.byte	0x03, 0x5f
        /*0032*/ 	.short	0x0101


	//----- nvinfo : EIATTR_VRC_CTA_INIT_COUNT
	.align		4
        /*0034*/ 	.byte	0x02, 0x4a
	.zero		1
	.zero		1


	//----- nvinfo : EIATTR_EXIT_INSTR_OFFSETS
	.align		4
        /*0038*/ 	.byte	0x04, 0x1c
        /*003a*/ 	.short	(.L_13 - .L_12)


	//   ....[0]....
.L_12:
        /*003c*/ 	.word	0x00000080


	//   ....[1]....
        /*0040*/ 	.word	0x000001d0


	//   ....[2]....
        /*0044*/ 	.word	0x00000350


	//----- nvinfo : EIATTR_CRS_STACK_SIZE
	.align		4
.L_13:
        /*0048*/ 	.byte	0x04, 0x1e
        /*004a*/ 	.short	(.L_15 - .L_14)
.L_14:
        /*004c*/ 	.word	0x00000000


	//----- nvinfo : EIATTR_CBANK_PARAM_SIZE
	.align		4
.L_15:
        /*0050*/ 	.byte	0x03, 0x19
        /*0052*/ 	.short	0x0010


	//----- nvinfo : EIATTR_PARAM_CBANK
	.align		4
        /*0054*/ 	.byte	0x04, 0x0a
        /*0056*/ 	.short	(.L_17 - .L_16)
	.align		4
.L_16:
        /*0058*/ 	.word	index@(.nv.constant0._Z6kerneliPd)
        /*005c*/ 	.short	0x0380
        /*005e*/ 	.short	0x0010


	//----- nvinfo : EIATTR_SW_WAR
	.align		4
.L_17:
        /*0060*/ 	.byte	0x04, 0x36
        /*0062*/ 	.short	(.L_19 - .L_18)
.L_18:
        /*0064*/ 	.word	0x00000008
.L_19:


//--------------------- .nv.callgraph             --------------------------
	.section	.nv.callgraph,"",@"SHT_CUDA_CALLGRAPH"
	.align	4
	.sectionentsize	8
	.align		4
        /*0000*/ 	.word	0x00000000
	.align		4
        /*0004*/ 	.word	0xffffffff
	.align		4
        /*0008*/ 	.word	0x00000000
	.align		4
        /*000c*/ 	.word	0xfffffffe
	.align		4
        /*0010*/ 	.word	0x00000000
	.align		4
        /*0014*/ 	.word	0xfffffffd
	.align		4
        /*0018*/ 	.word	0x00000000
	.align		4
        /*001c*/ 	.word	0xfffffffc


//--------------------- .text._Z6kerneliPd        --------------------------
	.section	.text._Z6kerneliPd,"ax",@progbits
	.align	128
        .global         _Z6kerneliPd
        .type           _Z6kerneliPd,@function
        .size           _Z6kerneliPd,(.L_x_5 - _Z6kerneliPd)
        .other          _Z6kerneliPd,@"STO_CUDA_ENTRY STV_DEFAULT"
_Z6kerneliPd:
.text._Z6kerneliPd:
[----:B------:R-:W-:Y:S01]  /*0000*/  LDC R1, c[0x0][0x37c] ;  /* 0x0000df00ff017b82 */ /* 0x000fe20000000800 */
[----:B------:R-:W0:Y:S07]  /*0010*/  S2R R7, SR_TID.X ;  /* 0x0000000000077919 */ /* 0x000e2e0000002100 */
[----:B------:R-:W1:Y:S01]  /*0020*/  S2UR UR4, SR_CTAID.X ;  /* 0x00000000000479c3 */ /* 0x000e620000002500 */
[----:B------:R-:W1:Y:S07]  /*0030*/  LDCU UR5, c[0x0][0x360] ;  /* 0x00006c00ff0577ac */ /* 0x000e6e0008000800 */
[----:B------:R-:W2:Y:S01]  /*0040*/  LDC R0, c[0x0][0x380] ;  /* 0x0000e000ff007b82 */ /* 0x000ea20000000800 */
[----:B-1----:R-:W-:-:S06]  /*0050*/  UIMAD UR4, UR4, UR5, URZ ;  /* 0x00000005040472a4 */ /* 0x002fcc000f8e02ff */
[----:B0-----:R-:W-:-:S05]  /*0060*/  VIADD R5, R7, UR4 ;  /* 0x0000000407057c36 */ /* 0x001fca0008000000 */
[----:B--2---:R-:W-:-:S13]  /*0070*/  ISETP.GE.AND P0, PT, R5, R0, PT ;  /* 0x000000000500720c */ /* 0x004fda0003f06270 */
[----:B------:R-:W-:Y:S05]  /*0080*/  @P0 EXIT ;  /* 0x000000000000094d */ /* 0x000fea0003800000 */
[----:B------:R-:W0:Y:S01]  /*0090*/  LDC.64 R2, c[0x0][0x388] ;  /* 0x0000e200ff027b82 */ /* 0x000e220000000a00 */
[----:B------:R-:W-:Y:S01]  /*00a0*/  IMAD.IADD R4, R0, 0x1, -R5 ;  /* 0x0000000100047824 */ /* 0x000fe200078e0a05 */
[----:B------:R-:W-:Y:S01]  /*00b0*/  IADD3 R6, PT, PT, R7, UR4, -R0 ;  /* 0x0000000407067c10 */ /* 0x000fe2000fffe800 */
[----:B------:R-:W1:Y:S01]  /*00c0*/  LDCU.64 UR6, c[0x0][0x358] ;  /* 0x00006b00ff0677ac */ /* 0x000e620008000a00 */
[----:B------:R-:W-:Y:S02]  /*00d0*/  BSSY.RECONVERGENT B0, `(.L_x_0) ;  /* 0x000000f000007945 */ /* 0x000fe40003800200 */
[----:B------:R-:W-:Y:S02]  /*00e0*/  LOP3.LUT P1, R4, R4, 0x3, RZ, 0xc0, !PT ;  /* 0x0000000304047812 */ /* 0x000fe4000782c0ff */
[----:B------:R-:W-:-:S11]  /*00f0*/  ISETP.GT.U32.AND P0, PT, R6, -0x4, PT ;  /* 0xfffffffc0600780c */ /* 0x000fd60003f04070 */
[----:B------:R-:W-:Y:S05]  /*0100*/  @!P1 BRA `(.L_x_1) ;  /* 0x00000000002c9947 */ /* 0x000fea0003800000 */
[----:B------:R-:W2:Y:S01]  /*0110*/  LDC.64 R12, c[0x0][0x388] ;  /* 0x0000e200ff0c7b82 */ /* 0x000ea20000000a00 */
[----:B------:R-:W-:-:S07]  /*0120*/  IADD3 R4, PT, PT, -R4, RZ, RZ ;  /* 0x000000ff04047210 */ /* 0x000fce0007ffe1ff */
.L_x_2:
[----:B--23--:R-:W-:-:S05]  /*0130*/  IMAD.WIDE R6, R5, 0x8, R12 ;  /* 0x0000000805067825 */ /* 0x00cfca00078e020c */
[----:B-1----:R-:W2:Y:S01]  /*0140*/  LDG.E.64 R10, desc[UR6][R6.64] ;  /* 0x00000006060a7981 */ /* 0x002ea2000c1e1b00 */
[----:B------:R1:W2:Y:S01]  /*0150*/  I2F.F64 R8, R5 ;  /* 0x0000000500087312 */ /* 0x0002a20000201c00 */
[----:B------:R-:W-:-:S05]  /*0160*/  VIADD R4, R4, 0x1 ;  /* 0x0000000104047836 */ /* 0x000fca0000000000 */
[----:B------:R-:W-:Y:S02]  /*0170*/  ISETP.NE.AND P1, PT, R4, RZ, PT ;  /* 0x000000ff0400720c */ /* 0x000fe40003f25270 */
[----:B-1----:R-:W-:Y:S01]  /*0180*/  IADD3 R5, PT, PT, R5, 0x1, RZ ;  /* 0x0000000105057810 */ /* 0x002fe20007ffe0ff */
[----:B--2---:R-:W-:-:S07]  /*0190*/  DADD R8, R8, R10 ;  /* 0x0000000008087229 */ /* 0x004fce000000000a */
[----:B------:R3:W-:Y:S03]  /*01a0*/  STG.E.64 desc[UR6][R6.64], R8 ;  /* 0x0000000806007986 */ /* 0x0007e6000c101b06 */
[----:B------:R-:W-:Y:S05]  /*01b0*/  @P1 BRA `(.L_x_2) ;  /* 0xfffffffc00dc1947 */ /* 0x000fea000383ffff */
.L_x_1:
[----:B-1----:R-:W-:Y:S05]  /*01c0*/  BSYNC.RECONVERGENT B0 ;  /* 0x0000000000007941 */ /* 0x002fea0003800200 */
.L_x_0:
[----:B------:R-:W-:Y:S05]  /*01d0*/  @P0 EXIT ;  /* 0x000000000000094d */ /* 0x000fea0003800000 */
.L_x_3:
[----:B01-3--:R-:W-:-:S05]  /*01e0*/  IMAD.WIDE R6, R5, 0x8, R2 ;  /* 0x0000000805067825 */ /* 0x00bfca00078e0202 */
[----:B------:R-:W2:Y:S04]  /*01f0*/  LDG.E.64 R20, desc[UR6][R6.64] ;  /* 0x0000000606147981 */ /* 0x000ea8000c1e1b00 */
[----:B------:R-:W3:Y:S04]  /*0200*/  LDG.E.64 R14, desc[UR6][R6.64+0x8] ;  /* 0x00000806060e7981 */ /* 0x000ee8000c1e1b00 */
[----:B------:R-:W4:Y:S04]  /*0210*/  LDG.E.64 R12, desc[UR6][R6.64+0x10] ;  /* 0x00001006060c7981 */ /* 0x000f28000c1e1b00 */
[----:B------:R-:W5:Y:S01]  /*0220*/  LDG.E.64 R10, desc[UR6][R6.64+0x18] ;  /* 0x00001806060a7981 */ /* 0x000f62000c1e1b00 */
[C---:B------:R-:W-:Y:S01]  /*0230*/  VIADD R18, R5.reuse, 0x1 ;  /* 0x0000000105127836 */ /* 0x040fe20000000000 */
[C---:B------:R-:W-:Y:S01]  /*0240*/  IADD3 R16, PT, PT, R5.reuse, 0x2, RZ ;  /* 0x0000000205107810 */ /* 0x040fe20007ffe0ff */
[C---:B------:R-:W-:Y:S01]  /*0250*/  VIADD R4, R5.reuse, 0x3 ;  /* 0x0000000305047836 */ /* 0x040fe20000000000 */
[----:B------:R0:W2:Y:S08]  /*0260*/  I2F.F64 R22, R5 ;  /* 0x0000000500167312 */ /* 0x0000b00000201c00 */
[----:B------:R-:W3:Y:S01]  /*0270*/  I2F.F64 R18, R18 ;  /* 0x0000001200127312 */ /* 0x000ee20000201c00 */
[----:B0-----:R-:W-:-:S04]  /*0280*/  IADD3 R5, PT, PT, R5, 0x4, RZ ;  /* 0x0000000405057810 */ /* 0x001fc80007ffe0ff */
[----:B------:R-:W-:-:S03]  /*0290*/  ISETP.GE.AND P0, PT, R5, R0, PT ;  /* 0x000000000500720c */ /* 0x000fc60003f06270 */
[----:B------:R-:W4:Y:S08]  /*02a0*/  I2F.F64 R16, R16 ;  /* 0x0000001000107312 */ /* 0x000f300000201c00 */
[----:B------:R-:W5:Y:S01]  /*02b0*/  I2F.F64 R8, R4 ;  /* 0x0000000400087312 */ /* 0x000f620000201c00 */
[----:B--2---:R-:W-:Y:S02]  /*02c0*/  DADD R20, R22, R20 ;  /* 0x0000000016147229 */ /* 0x004fe40000000014 */
[----:B---3--:R-:W-:-:S05]  /*02d0*/  DADD R14, R18, R14 ;  /* 0x00000000120e7229 */ /* 0x008fca000000000e */
[----:B------:R1:W-:Y:S01]  /*02e0*/  STG.E.64 desc[UR6][R6.64], R20 ;  /* 0x0000001406007986 */ /* 0x0003e2000c101b06 */
[----:B----4-:R-:W-:-:S03]  /*02f0*/  DADD R12, R16, R12 ;  /* 0x00000000100c7229 */ /* 0x010fc6000000000c */
[----:B------:R1:W-:Y:S01]  /*0300*/  STG.E.64 desc[UR6][R6.64+0x8], R14 ;  /* 0x0000080e06007986 */ /* 0x0003e2000c101b06 */
[----:B-----5:R-:W-:-:S03]  /*0310*/  DADD R8, R8, R10 ;  /* 0x0000000008087229 */ /* 0x020fc6000000000a */
[----:B------:R1:W-:Y:S04]  /*0320*/  STG.E.64 desc[UR6][R6.64+0x10], R12 ;  /* 0x0000100c06007986 */ /* 0x0003e8000c101b06 */
[----:B------:R1:W-:Y:S01]  /*0330*/  STG.E.64 desc[UR6][R6.64+0x18], R8 ;  /* 0x0000180806007986 */ /* 0x0003e2000c101b06 */
[----:B------:R-:W-:Y:S05]  /*0340*/  @!P0 BRA `(.L_x_3) ;  /* 0xfffffffc00a48947 */ /* 0x000fea000383ffff */
[----:B------:R-:W-:Y:S05]  /*0350*/  EXIT ;  /* 0x000000000000794d */ /* 0x000fea0003800000 */
.L_x_4:
[----:B------:R-:W-:-:S00]  /*0360*/  BRA `(.L_x_4) ;  /* 0xfffffffc00fc7947 */ /* 0x000fc0000383ffff */
[----:B------:R-:W-:-:S00]  /*0370*/  NOP ;  /* 0x0000000000007918 */ /* 0x000fc00000000000 */
        /* <DEDUP_REMOVED lines=8> */
.L_x_5:


//--------------------- .nv.shared.reserved.0     --------------------------
	.section	.nv.shared.reserved.0,"aw",@nobits
	.weak		__nv_reservedSMEM_offset_0_alias
	.size		__nv_reservedSMEM_offset_0_alias, 0, 64
	.other		__nv_reservedSMEM_offset_0_alias,@"STO_CUDA_RESERVED_SHARED STV_DEFAULT"
__nv_reservedSMEM_offset_0_alias:
	.zero		0
	.zero		64


//--------------------- .nv.constant0._Z6kerneliPd --------------------------
	.section	.nv.constant0._Z6kerneliPd,"a",@progbits
	.sectionflags	@""
	.align	4
.nv.constant0._Z6kerneliPd:
	.zero		912


//--------------------- SYMBOLS --------------------------

	.type		.nv.reservedSmem.offset0,@object
	.size		.nv.reservedSmem.offset0,0x4
